//
// Generated by NVIDIA NVVM Compiler
//
// Compiler Build ID: CL-36424714
// Cuda compilation tools, release 13.0, V13.0.88
// Based on NVVM 20.0.0
//

.version 9.0
.target sm_100
.address_size 64

	// .globl	_Z26generateOutputStringKernelPKcPci

.visible .entry _Z26generateOutputStringKernelPKcPci(
	.param .u64 .ptr .align 1 _Z26generateOutputStringKernelPKcPci_param_0,
	.param .u64 .ptr .align 1 _Z26generateOutputStringKernelPKcPci_param_1,
	.param .u32 _Z26generateOutputStringKernelPKcPci_param_2
)
{
	.reg .pred 	%p<8>;
	.reg .b16 	%rs<7>;
	.reg .b32 	%r<30>;
	.reg .b64 	%rd<20>;

	ld.param.u64 	%rd9, [_Z26generateOutputStringKernelPKcPci_param_0];
	ld.param.u64 	%rd10, [_Z26generateOutputStringKernelPKcPci_param_1];
	ld.param.u32 	%r14, [_Z26generateOutputStringKernelPKcPci_param_2];
	cvta.to.global.u64 	%rd1, %rd10;
	mov.u32 	%r15, %ctaid.x;
	mov.u32 	%r16, %ntid.x;
	mov.u32 	%r17, %tid.x;
	mad.lo.s32 	%r1, %r15, %r16, %r17;
	setp.ge.s32 	%p1, %r1, %r14;
	@%p1 bra 	$L__BB0_10;
	setp.lt.s32 	%p2, %r1, 1;
	mov.b32 	%r26, 0;
	@%p2 bra 	$L__BB0_3;
	shl.b32 	%r19, %r1, 1;
	add.s32 	%r20, %r1, -1;
	add.s32 	%r21, %r1, -2;
	mul.wide.u32 	%rd11, %r20, %r21;
	shr.u64 	%rd12, %rd11, 1;
	cvt.u32.u64 	%r22, %rd12;
	add.s32 	%r23, %r19, %r22;
	add.s32 	%r26, %r23, -1;
$L__BB0_3:
	setp.lt.s32 	%p3, %r1, 0;
	@%p3 bra 	$L__BB0_10;
	cvt.u64.u32 	%rd13, %r1;
	cvta.to.global.u64 	%rd14, %rd9;
	add.s64 	%rd2, %rd14, %rd13;
	add.s32 	%r4, %r1, 1;
	and.b32  	%r5, %r4, 3;
	setp.lt.u32 	%p4, %r1, 3;
	mov.b32 	%r28, 0;
	@%p4 bra 	$L__BB0_7;
	and.b32  	%r28, %r4, 2147483644;
	ld.global.u8 	%rs6, [%rd2];
	neg.s32 	%r27, %r28;
	cvt.u64.u32 	%rd15, %r26;
	add.s64 	%rd16, %rd15, %rd1;
	add.s64 	%rd18, %rd16, 1;
$L__BB0_6:
	st.global.u8 	[%rd18+-1], %rs6;
	ld.global.u8 	%rs5, [%rd2];
	st.global.u8 	[%rd18], %rs5;
	st.global.u8 	[%rd18+1], %rs5;
	ld.global.u8 	%rs6, [%rd2];
	st.global.u8 	[%rd18+2], %rs6;
	add.s32 	%r27, %r27, 4;
	add.s64 	%rd18, %rd18, 4;
	setp.ne.s32 	%p5, %r27, 0;
	@%p5 bra 	$L__BB0_6;
$L__BB0_7:
	setp.eq.s32 	%p6, %r5, 0;
	@%p6 bra 	$L__BB0_10;
	ld.global.u8 	%rs4, [%rd2];
	add.s32 	%r25, %r28, %r26;
	cvt.u64.u32 	%rd17, %r25;
	add.s64 	%rd19, %rd1, %rd17;
	neg.s32 	%r29, %r5;
$L__BB0_9:
	.pragma "nounroll";
	st.global.u8 	[%rd19], %rs4;
	add.s64 	%rd19, %rd19, 1;
	add.s32 	%r29, %r29, 1;
	setp.ne.s32 	%p7, %r29, 0;
	@%p7 bra 	$L__BB0_9;
$L__BB0_10:
	ret;

}


// ===== COMPILED SASS (sm_100) =====

	.target	sm_100

	.elftype	@"ET_EXEC"


//--------------------- .note.nv.tkinfo           --------------------------
	.section	.note.nv.tkinfo,"",@"SHT_NOTE"
	.sectionflags	@"SHF_NOTE_NV_TKINFO"
	.tkinfo
        /*0018*/ 	.word	0x00000002
        /*0030*/ 	.string	""
        /*0030*/ 	.string	"ptxas"
        /*0030*/ 	.string	"Cuda compilation tools, release 13.0, V13.0.88"
        /*0030*/ 	.string	"Build cuda_13.0.r13.0/compiler.36424714_0"
        /*0030*/ 	.string	"-arch sm_100 -m 64 "



//--------------------- .note.nv.cuinfo           --------------------------
	.section	.note.nv.cuinfo,"",@"SHT_NOTE"
	.sectionflags	@"SHF_NOTE_NV_CUINFO"
        /*0018*/ 	.short	0x0002
        /*001a*/ 	.short	0x0064
        /*001c*/ 	.short	0x0082
	.zero		2


//--------------------- .nv.info                  --------------------------
	.section	.nv.info,"",@"SHT_CUDA_INFO"
	.align	4


	//----- nvinfo : EIATTR_REGCOUNT
	.align		4
        /*0000*/ 	.byte	0x04, 0x2f
        /*0002*/ 	.short	(.L_1 - .L_0)
	.align		4
.L_0:
        /*0004*/ 	.word	index@(_Z26generateOutputStringKernelPKcPci)
        /*0008*/ 	.word	0x00000016


	//----- nvinfo : EIATTR_FRAME_SIZE
	.align		4
.L_1:
        /*000c*/ 	.byte	0x04, 0x11
        /*000e*/ 	.short	(.L_3 - .L_2)
	.align		4
.L_2:
        /*0010*/ 	.word	index@(_Z26generateOutputStringKernelPKcPci)
        /*0014*/ 	.word	0x00000000


	//----- nvinfo : EIATTR_MIN_STACK_SIZE
	.align		4
.L_3:
        /*0018*/ 	.byte	0x04, 0x12
        /*001a*/ 	.short	(.L_5 - .L_4)
	.align		4
.L_4:
        /*001c*/ 	.word	index@(_Z26generateOutputStringKernelPKcPci)
        /*0020*/ 	.word	0x00000000
.L_5:


//--------------------- .nv.compat                --------------------------
	.section	.nv.compat,"",@"SHT_CUDA_COMPAT_INFO"
	.align	4
        /*0000*/ 	.byte	0x02, 0x09, 0x00, 0x00, 0x02, 0x02, 0x01, 0x00, 0x02, 0x05, 0x05, 0x00, 0x03, 0x07, 0x01, 0x01
        /*0010*/ 	.byte	0x02, 0x03, 0x00, 0x00, 0x02, 0x06, 0x01, 0x00, 0x04, 0x0b, 0x08, 0x00, 0x09, 0x00, 0x00, 0x00
        /*0020*/ 	.byte	0x00, 0x00, 0x00, 0x00


//--------------------- .nv.info._Z26generateOutputStringKernelPKcPci --------------------------
	.section	.nv.info._Z26generateOutputStringKernelPKcPci,"",@"SHT_CUDA_INFO"
	.sectionflags	@""
	.align	4


	//----- nvinfo : EIATTR_CUDA_API_VERSION
	.align		4
        /*0000*/ 	.byte	0x04, 0x37
        /*0002*/ 	.short	(.L_7 - .L_6)
.L_6:
        /*0004*/ 	.word	0x00000082


	//----- nvinfo : EIATTR_KPARAM_INFO
	.align		4
.L_7:
        /*0008*/ 	.byte	0x04, 0x17
        /*000a*/ 	.short	(.L_9 - .L_8)
.L_8:
        /*000c*/ 	.word	0x00000000
        /*0010*/ 	.short	0x0002
        /*0012*/ 	.short	0x0010
        /*0014*/ 	.byte	0x00, 0xf0, 0x11, 0x00


	//----- nvinfo : EIATTR_KPARAM_INFO
	.align		4
.L_9:
        /*0018*/ 	.byte	0x04, 0x17
        /*001a*/ 	.short	(.L_11 - .L_10)
.L_10:
        /*001c*/ 	.word	0x00000000
        /*0020*/ 	.short	0x0001
        /*0022*/ 	.short	0x0008
        /*0024*/ 	.byte	0x00, 0xf5, 0x21, 0x00


	//----- nvinfo : EIATTR_KPARAM_INFO
	.align		4
.L_11:
        /*0028*/ 	.byte	0x04, 0x17
        /*002a*/ 	.short	(.L_13 - .L_12)
.L_12:
        /*002c*/ 	.word	0x00000000
        /*0030*/ 	.short	0x0000
        /*0032*/ 	.short	0x0000
        /*0034*/ 	.byte	0x00, 0xf5, 0x21, 0x00


	//----- nvinfo : EIATTR_SPARSE_MMA_MASK
	.align		4
.L_13:
        /*0038*/ 	.byte	0x03, 0x50
        /*003a*/ 	.short	0x0000


	//----- nvinfo : EIATTR_MAXREG_COUNT
	.align		4
        /*003c*/ 	.byte	0x03, 0x1b
        /*003e*/ 	.short	0x00ff


	//----- nvinfo : EIATTR_MERCURY_ISA_VERSION
	.align		4
        /*0040*/ 	.byte	0x03, 0x5f
        /*0042*/ 	.short	0x0101


	//----- nvinfo : EIATTR_VRC_CTA_INIT_COUNT
	.align		4
        /*0044*/ 	.byte	0x02, 0x4a
	.zero		1
	.zero		1


	//----- nvinfo : EIATTR_EXIT_INSTR_OFFSETS
	.align		4
        /*0048*/ 	.byte	0x04, 0x1c
        /*004a*/ 	.short	(.L_15 - .L_14)


	//   ....[0]....
.L_14:
        /*004c*/ 	.word	0x00000070


	//   ....[1]....
        /*0050*/ 	.word	0x000000a0


	//   ....[2]....
        /*0054*/ 	.word	0x00000760


	//   ....[3]....
        /*0058*/ 	.word	0x00000850


	//----- nvinfo : EIATTR_CRS_STACK_SIZE
	.align		4
.L_15:
        /*005c*/ 	.byte	0x04, 0x1e
        /*005e*/ 	.short	(.L_17 - .L_16)
.L_16:
        /*0060*/ 	.word	0x00000000


	//----- nvinfo : EIATTR_CBANK_PARAM_SIZE
	.align		4
.L_17:
        /*0064*/ 	.byte	0x03, 0x19
        /*0066*/ 	.short	0x0014


	//----- nvinfo : EIATTR_PARAM_CBANK
	.align		4
        /*0068*/ 	.byte	0x04, 0x0a
        /*006a*/ 	.short	(.L_19 - .L_18)
	.align		4
.L_18:
        /*006c*/ 	.word	index@(.nv.constant0._Z26generateOutputStringKernelPKcPci)
        /*0070*/ 	.short	0x0380
        /*0072*/ 	.short	0x0014


	//----- nvinfo : EIATTR_SW_WAR
	.align		4
.L_19:
        /*0074*/ 	.byte	0x04, 0x36
        /*0076*/ 	.short	(.L_21 - .L_20)
.L_20:
        /*0078*/ 	.word	0x00000008
.L_21:


//--------------------- .nv.callgraph             --------------------------
	.section	.nv.callgraph,"",@"SHT_CUDA_CALLGRAPH"
	.align	4
	.sectionentsize	8
	.align		4
        /*0000*/ 	.word	0x00000000
	.align		4
        /*0004*/ 	.word	0xffffffff
	.align		4
        /*0008*/ 	.word	0x00000000
	.align		4
        /*000c*/ 	.word	0xfffffffe
	.align		4
        /*0010*/ 	.word	0x00000000
	.align		4
        /*0014*/ 	.word	0xfffffffd
	.align		4
        /*0018*/ 	.word	0x00000000
	.align		4
        /*001c*/ 	.word	0xfffffffc


//--------------------- .text._Z26generateOutputStringKernelPKcPci --------------------------
	.section	.text._Z26generateOutputStringKernelPKcPci,"ax",@progbits
	.align	128
        .global         _Z26generateOutputStringKernelPKcPci
        .type           _Z26generateOutputStringKernelPKcPci,@function
        .size           _Z26generateOutputStringKernelPKcPci,(.L_x_11 - _Z26generateOutputStringKernelPKcPci)
        .other          _Z26generateOutputStringKernelPKcPci,@"STO_CUDA_ENTRY STV_DEFAULT"
_Z26generateOutputStringKernelPKcPci:
.text._Z26generateOutputStringKernelPKcPci:
[----:B------:R-:W-:Y:S01]  /*0000*/  LDC R1, c[0x0][0x37c] ;  /* 0x0000df00ff017b82 */ /* 0x000fe20000000800 */
[----:B------:R-:W0:Y:S07]  /*0010*/  S2R R3, SR_TID.X ;  /* 0x0000000000037919 */ /* 0x000e2e0000002100 */
[----:B------:R-:W0:Y:S01]  /*0020*/  S2UR UR4, SR_CTAID.X ;  /* 0x00000000000479c3 */ /* 0x000e220000002500 */
[----:B------:R-:W1:Y:S07]  /*0030*/  LDCU UR5, c[0x0][0x390] ;  /* 0x00007200ff0577ac */ /* 0x000e6e0008000800 */
[----:B------:R-:W0:Y:S02]  /*0040*/  LDC R4, c[0x0][0x360] ;  /* 0x0000d800ff047b82 */ /* 0x000e240000000800 */
[----:B0-----:R-:W-:-:S05]  /*0050*/  IMAD R4, R4, UR4, R3 ;  /* 0x0000000404047c24 */ /* 0x001fca000f8e0203 */
[----:B-1----:R-:W-:-:S13]  /*0060*/  ISETP.GE.AND P0, PT, R4, UR5, PT ;  /* 0x0000000504007c0c */ /* 0x002fda000bf06270 */
[----:B------:R-:W-:Y:S05]  /*0070*/  @P0 EXIT ;  /* 0x000000000000094d */ /* 0x000fea0003800000 */
[C---:B------:R-:W-:Y:S02]  /*0080*/  ISETP.GE.AND P1, PT, R4.reuse, RZ, PT ;  /* 0x000000ff0400720c */ /* 0x040fe40003f26270 */
[----:B------:R-:W-:-:S11]  /*0090*/  ISETP.GE.AND P0, PT, R4, 0x1, PT ;  /* 0x000000010400780c */ /* 0x000fd60003f06270 */
[----:B------:R-:W-:Y:S05]  /*00a0*/  @!P1 EXIT ;  /* 0x000000000000994d */ /* 0x000fea0003800000 */
[----:B------:R-:W0:Y:S01]  /*00b0*/  LDCU.64 UR6, c[0x0][0x380] ;  /* 0x00007000ff0677ac */ /* 0x000e220008000a00 */
[C---:B------:R-:W-:Y:S01]  /*00c0*/  @P0 VIADD R2, R4.reuse, 0xffffffff ;  /* 0xffffffff04020836 */ /* 0x040fe20000000000 */
[C---:B------:R-:W-:Y:S01]  /*00d0*/  ISETP.GE.U32.AND P1, PT, R4.reuse, 0x3, PT ;  /* 0x000000030400780c */ /* 0x040fe20003f26070 */
[----:B------:R-:W-:Y:S01]  /*00e0*/  @P0 VIADD R3, R4, 0xfffffffe ;  /* 0xfffffffe04030836 */ /* 0x000fe20000000000 */
[----:B------:R-:W1:Y:S01]  /*00f0*/  LDCU.64 UR4, c[0x0][0x358] ;  /* 0x00006b00ff0477ac */ /* 0x000e620008000a00 */
[----:B------:R-:W-:Y:S01]  /*0100*/  BSSY.RECONVERGENT B1, `(.L_x_0) ;  /* 0x0000063000017945 */ /* 0x000fe20003800200 */
[----:B------:R-:W-:Y:S02]  /*0110*/  IMAD.MOV.U32 R0, RZ, RZ, RZ ;  /* 0x000000ffff007224 */ /* 0x000fe400078e00ff */
[----:B------:R-:W-:-:S04]  /*0120*/  @P0 IMAD.WIDE.U32 R2, R2, R3, RZ ;  /* 0x0000000302020225 */ /* 0x000fc800078e00ff */
[----:B------:R-:W-:Y:S01]  /*0130*/  IMAD.MOV.U32 R7, RZ, RZ, RZ ;  /* 0x000000ffff077224 */ /* 0x000fe200078e00ff */
[----:B------:R-:W-:Y:S02]  /*0140*/  @P0 SHF.R.U64 R5, R2, 0x1, R3 ;  /* 0x0000000102050819 */ /* 0x000fe40000001203 */
[----:B0-----:R-:W-:-:S03]  /*0150*/  IADD3 R2, P2, PT, R4, UR6, RZ ;  /* 0x0000000604027c10 */ /* 0x001fc6000ff5e0ff */
[C---:B------:R-:W-:Y:S02]  /*0160*/  @P0 IMAD R5, R4.reuse, 0x2, R5 ;  /* 0x0000000204050824 */ /* 0x040fe400078e0205 */
[----:B------:R-:W-:Y:S02]  /*0170*/  VIADD R4, R4, 0x1 ;  /* 0x0000000104047836 */ /* 0x000fe40000000000 */
[----:B------:R-:W-:Y:S01]  /*0180*/  IMAD.X R3, RZ, RZ, UR7, P2 ;  /* 0x00000007ff037e24 */ /* 0x000fe200090e06ff */
[----:B------:R-:W-:Y:S02]  /*0190*/  @P0 IADD3 R0, PT, PT, R5, -0x1, RZ ;  /* 0xffffffff05000810 */ /* 0x000fe40007ffe0ff */
[----:B------:R-:W-:Y:S01]  /*01a0*/  LOP3.LUT R6, R4, 0x3, RZ, 0xc0, !PT ;  /* 0x0000000304067812 */ /* 0x000fe200078ec0ff */
[----:B-1----:R-:W-:Y:S06]  /*01b0*/  @!P1 BRA `(.L_x_1) ;  /* 0x00000004005c9947 */ /* 0x002fec0003800000 */
[----:B------:R0:W5:Y:S01]  /*01c0*/  LDG.E.U8 R9, desc[UR4][R2.64] ;  /* 0x0000000402097981 */ /* 0x000162000c1e1100 */
[----:B------:R-:W1:Y:S01]  /*01d0*/  LDCU.64 UR6, c[0x0][0x388] ;  /* 0x00007100ff0677ac */ /* 0x000e620008000a00 */
[----:B------:R-:W-:Y:S01]  /*01e0*/  LOP3.LUT R7, R4, 0x7ffffffc, RZ, 0xc0, !PT ;  /* 0x7ffffffc04077812 */ /* 0x000fe200078ec0ff */
[----:B------:R-:W-:Y:S04]  /*01f0*/  BSSY.RELIABLE B0, `(.L_x_2) ;  /* 0x0000046000007945 */ /* 0x000fe80003800100 */
[----:B------:R-:W-:-:S05]  /*0200*/  IMAD.MOV R8, RZ, RZ, -R7 ;  /* 0x000000ffff087224 */ /* 0x000fca00078e0a07 */
[----:B------:R-:W-:Y:S02]  /*0210*/  ISETP.GE.AND P0, PT, R8, RZ, PT ;  /* 0x000000ff0800720c */ /* 0x000fe40003f06270 */
[----:B-1----:R-:W-:-:S05]  /*0220*/  IADD3.X R4, P1, PT, R0, UR6, RZ, PT, !PT ;  /* 0x0000000600047c10 */ /* 0x002fca000bf3e4ff */
[----:B------:R-:W-:-:S06]  /*0230*/  IMAD.X R5, RZ, RZ, UR7, P1 ;  /* 0x00000007ff057e24 */ /* 0x000fcc00088e06ff */
[----:B0-----:R-:W-:Y:S05]  /*0240*/  @P0 BRA `(.L_x_3) ;  /* 0x0000000400000947 */ /* 0x001fea0003800000 */
[----:B------:R-:W-:Y:S01]  /*0250*/  IMAD.MOV R10, RZ, RZ, -R8 ;  /* 0x000000ffff0a7224 */ /* 0x000fe200078e0a08 */
[----:B------:R-:W-:Y:S01]  /*0260*/  BSSY.RECONVERGENT B2, `(.L_x_4) ;  /* 0x0000024000027945 */ /* 0x000fe20003800200 */
[----:B------:R-:W-:-:S03]  /*0270*/  PLOP3.LUT P0, PT, PT, PT, PT, 0x80, 0x8 ;  /* 0x000000000008781c */ /* 0x000fc60003f0f070 */
[----:B------:R-:W-:-:S13]  /*0280*/  ISETP.GT.AND P1, PT, R10, 0xc, PT ;  /* 0x0000000c0a00780c */ /* 0x000fda0003f24270 */
[----:B------:R-:W-:Y:S05]  /*0290*/  @!P1 BRA `(.L_x_5) ;  /* 0x0000000000809947 */ /* 0x000fea0003800000 */
[----:B------:R-:W-:-:S13]  /*02a0*/  PLOP3.LUT P0, PT, PT, PT, PT, 0x8, 0x80 ;  /* 0x000000000080781c */ /* 0x000fda0003f0e170 */
.L_x_6:
[----:B-----5:R-:W-:Y:S04]  /*02b0*/  STG.E.U8 desc[UR4][R4.64+-0x1], R9 ;  /* 0xffffff0904007986 */ /* 0x020fe8000c101104 */
[----:B------:R-:W2:Y:S04]  /*02c0*/  LDG.E.U8 R11, desc[UR4][R2.64] ;  /* 0x00000004020b7981 */ /* 0x000ea8000c1e1100 */
[----:B--2---:R-:W-:Y:S04]  /*02d0*/  STG.E.U8 desc[UR4][R4.64], R11 ;  /* 0x0000000b04007986 */ /* 0x004fe8000c101104 */
[----:B------:R0:W-:Y:S04]  /*02e0*/  STG.E.U8 desc[UR4][R4.64+0x1], R11 ;  /* 0x0000010b04007986 */ /* 0x0001e8000c101104 */
[----:B------:R-:W2:Y:S04]  /*02f0*/  LDG.E.U8 R13, desc[UR4][R2.64] ;  /* 0x00000004020d7981 */ /* 0x000ea8000c1e1100 */
[----:B--2---:R-:W-:Y:S04]  /*0300*/  STG.E.U8 desc[UR4][R4.64+0x2], R13 ;  /* 0x0000020d04007986 */ /* 0x004fe8000c101104 */
[----:B------:R1:W-:Y:S04]  /*0310*/  STG.E.U8 desc[UR4][R4.64+0x3], R13 ;  /* 0x0000030d04007986 */ /* 0x0003e8000c101104 */
[----:B------:R-:W2:Y:S04]  /*0320*/  LDG.E.U8 R15, desc[UR4][R2.64] ;  /* 0x00000004020f7981 */ /* 0x000ea8000c1e1100 */
[----:B--2---:R-:W-:Y:S04]  /*0330*/  STG.E.U8 desc[UR4][R4.64+0x4], R15 ;  /* 0x0000040f04007986 */ /* 0x004fe8000c101104 */
[----:B------:R2:W-:Y:S04]  /*0340*/  STG.E.U8 desc[UR4][R4.64+0x5], R15 ;  /* 0x0000050f04007986 */ /* 0x0005e8000c101104 */
[----:B------:R-:W3:Y:S04]  /*0350*/  LDG.E.U8 R17, desc[UR4][R2.64] ;  /* 0x0000000402117981 */ /* 0x000ee8000c1e1100 */
[----:B---3--:R-:W-:Y:S04]  /*0360*/  STG.E.U8 desc[UR4][R4.64+0x6], R17 ;  /* 0x0000061104007986 */ /* 0x008fe8000c101104 */
[----:B------:R-:W-:Y:S04]  /*0370*/  STG.E.U8 desc[UR4][R4.64+0x7], R17 ;  /* 0x0000071104007986 */ /* 0x000fe8000c101104 */
[----:B------:R-:W3:Y:S04]  /*0380*/  LDG.E.U8 R19, desc[UR4][R2.64] ;  /* 0x0000000402137981 */ /* 0x000ee8000c1e1100 */
[----:B---3--:R-:W-:Y:S04]  /*0390*/  STG.E.U8 desc[UR4][R4.64+0x8], R19 ;  /* 0x0000081304007986 */ /* 0x008fe8000c101104 */
[----:B------:R-:W-:Y:S04]  /*03a0*/  STG.E.U8 desc[UR4][R4.64+0x9], R19 ;  /* 0x0000091304007986 */ /* 0x000fe8000c101104 */
[----:B0-----:R-:W3:Y:S04]  /*03b0*/  LDG.E.U8 R11, desc[UR4][R2.64] ;  /* 0x00000004020b7981 */ /* 0x001ee8000c1e1100 */
[----:B---3--:R-:W-:Y:S04]  /*03c0*/  STG.E.U8 desc[UR4][R4.64+0xa], R11 ;  /* 0x00000a0b04007986 */ /* 0x008fe8000c101104 */
[----:B------:R-:W-:Y:S04]  /*03d0*/  STG.E.U8 desc[UR4][R4.64+0xb], R11 ;  /* 0x00000b0b04007986 */ /* 0x000fe8000c101104 */
[----:B-1----:R-:W3:Y:S01]  /*03e0*/  LDG.E.U8 R13, desc[UR4][R2.64] ;  /* 0x00000004020d7981 */ /* 0x002ee2000c1e1100 */
[----:B------:R-:W-:-:S05]  /*03f0*/  VIADD R8, R8, 0x10 ;  /* 0x0000001008087836 */ /* 0x000fca0000000000 */
[----:B------:R-:W-:Y:S01]  /*0400*/  ISETP.GE.AND P1, PT, R8, -0xc, PT ;  /* 0xfffffff40800780c */ /* 0x000fe20003f26270 */
[----:B---3--:R-:W-:Y:S04]  /*0410*/  STG.E.U8 desc[UR4][R4.64+0xc], R13 ;  /* 0x00000c0d04007986 */ /* 0x008fe8000c101104 */
[----:B------:R-:W-:Y:S04]  /*0420*/  STG.E.U8 desc[UR4][R4.64+0xd], R13 ;  /* 0x00000d0d04007986 */ /* 0x000fe8000c101104 */
[----:B------:R-:W3:Y:S01]  /*0430*/  LDG.E.U8 R9, desc[UR4][R2.64] ;  /* 0x0000000402097981 */ /* 0x000ee2000c1e1100 */
[----:B------:R-:W-:-:S04]  /*0440*/  IADD3 R10, P2, PT, R4, 0x10, RZ ;  /* 0x00000010040a7810 */ /* 0x000fc80007f5e0ff */
[----:B--2---:R-:W-:Y:S01]  /*0450*/  IADD3.X R15, PT, PT, RZ, R5, RZ, P2, !PT ;  /* 0x00000005ff0f7210 */ /* 0x004fe200017fe4ff */
[----:B---3--:R0:W-:Y:S02]  /*0460*/  STG.E.U8 desc[UR4][R4.64+0xe], R9 ;  /* 0x00000e0904007986 */ /* 0x0081e4000c101104 */
[----:B0-----:R-:W-:Y:S02]  /*0470*/  IMAD.MOV.U32 R4, RZ, RZ, R10 ;  /* 0x000000ffff047224 */ /* 0x001fe400078e000a */
[----:B------:R-:W-:Y:S01]  /*0480*/  IMAD.MOV.U32 R5, RZ, RZ, R15 ;  /* 0x000000ffff057224 */ /* 0x000fe200078e000f */
[----:B------:R-:W-:Y:S06]  /*0490*/  @!P1 BRA `(.L_x_6) ;  /* 0xfffffffc00849947 */ /* 0x000fec000383ffff */
.L_x_5:
[----:B------:R-:W-:Y:S05]  /*04a0*/  BSYNC.RECONVERGENT B2 ;  /* 0x0000000000027941 */ /* 0x000fea0003800200 */
.L_x_4:
[----:B------:R-:W-:Y:S01]  /*04b0*/  IMAD.MOV R10, RZ, RZ, -R8 ;  /* 0x000000ffff0a7224 */ /* 0x000fe200078e0a08 */
[----:B------:R-:W-:Y:S04]  /*04c0*/  BSSY.RECONVERGENT B2, `(.L_x_7) ;  /* 0x0000015000027945 */ /* 0x000fe80003800200 */
[----:B------:R-:W-:-:S13]  /*04d0*/  ISETP.GT.AND P1, PT, R10, 0x4, PT ;  /* 0x000000040a00780c */ /* 0x000fda0003f24270 */
[----:B------:R-:W-:Y:S05]  /*04e0*/  @!P1 BRA `(.L_x_8) ;  /* 0x0000000000489947 */ /* 0x000fea0003800000 */
[----:B-----5:R0:W-:Y:S04]  /*04f0*/  STG.E.U8 desc[UR4][R4.64+-0x1], R9 ;  /* 0xffffff0904007986 */ /* 0x0201e8000c101104 */
[----:B------:R-:W2:Y:S04]  /*0500*/  LDG.E.U8 R11, desc[UR4][R2.64] ;  /* 0x00000004020b7981 */ /* 0x000ea8000c1e1100 */
[----:B--2---:R-:W-:Y:S04]  /*0510*/  STG.E.U8 desc[UR4][R4.64], R11 ;  /* 0x0000000b04007986 */ /* 0x004fe8000c101104 */
[----:B------:R1:W-:Y:S04]  /*0520*/  STG.E.U8 desc[UR4][R4.64+0x1], R11 ;  /* 0x0000010b04007986 */ /* 0x0003e8000c101104 */
[----:B------:R-:W2:Y:S04]  /*0530*/  LDG.E.U8 R13, desc[UR4][R2.64] ;  /* 0x00000004020d7981 */ /* 0x000ea8000c1e1100 */
[----:B--2---:R-:W-:Y:S04]  /*0540*/  STG.E.U8 desc[UR4][R4.64+0x2], R13 ;  /* 0x0000020d04007986 */ /* 0x004fe8000c101104 */
[----:B------:R-:W-:Y:S04]  /*0550*/  STG.E.U8 desc[UR4][R4.64+0x3], R13 ;  /* 0x0000030d04007986 */ /* 0x000fe8000c101104 */
[----:B------:R-:W2:Y:S01]  /*0560*/  LDG.E.U8 R15, desc[UR4][R2.64] ;  /* 0x00000004020f7981 */ /* 0x000ea2000c1e1100 */
[----:B------:R-:W-:-:S03]  /*0570*/  IADD3 R10, P1, PT, R4, 0x8, RZ ;  /* 0x00000008040a7810 */ /* 0x000fc60007f3e0ff */
[----:B--2---:R-:W-:Y:S04]  /*0580*/  STG.E.U8 desc[UR4][R4.64+0x4], R15 ;  /* 0x0000040f04007986 */ /* 0x004fe8000c101104 */
[----:B------:R-:W-:Y:S04]  /*0590*/  STG.E.U8 desc[UR4][R4.64+0x5], R15 ;  /* 0x0000050f04007986 */ /* 0x000fe8000c101104 */
[----:B0-----:R-:W2:Y:S01]  /*05a0*/  LDG.E.U8 R9, desc[UR4][R2.64] ;  /* 0x0000000402097981 */ /* 0x001ea2000c1e1100 */
[----:B-1----:R-:W-:Y:S01]  /*05b0*/  IMAD.X R11, RZ, RZ, R5, P1 ;  /* 0x000000ffff0b7224 */ /* 0x002fe200008e0605 */
[----:B------:R-:W-:-:S02]  /*05c0*/  PLOP3.LUT P0, PT, PT, PT, PT, 0x8, 0x80 ;  /* 0x000000000080781c */ /* 0x000fc40003f0e170 */
[----:B------:R-:W-:Y:S01]  /*05d0*/  IADD3 R8, PT, PT, R8, 0x8, RZ ;  /* 0x0000000808087810 */ /* 0x000fe20007ffe0ff */
[----:B--2---:R0:W-:Y:S02]  /*05e0*/  STG.E.U8 desc[UR4][R4.64+0x6], R9 ;  /* 0x0000060904007986 */ /* 0x0041e4000c101104 */
[----:B0-----:R-:W-:Y:S02]  /*05f0*/  IMAD.MOV.U32 R4, RZ, RZ, R10 ;  /* 0x000000ffff047224 */ /* 0x001fe400078e000a */
[----:B------:R-:W-:-:S07]  /*0600*/  IMAD.MOV.U32 R5, RZ, RZ, R11 ;  /* 0x000000ffff057224 */ /* 0x000fce00078e000b */
.L_x_8:
[----:B------:R-:W-:Y:S05]  /*0610*/  BSYNC.RECONVERGENT B2 ;  /* 0x0000000000027941 */ /* 0x000fea0003800200 */
.L_x_7:
[----:B------:R-:W-:-:S13]  /*0620*/  ISETP.NE.OR P0, PT, R8, RZ, P0 ;  /* 0x000000ff0800720c */ /* 0x000fda0000705670 */
[----:B------:R-:W-:Y:S05]  /*0630*/  @!P0 BREAK.RELIABLE B0 ;  /* 0x0000000000008942 */ /* 0x000fea0003800100 */
[----:B------:R-:W-:Y:S05]  /*0640*/  @!P0 BRA `(.L_x_1) ;  /* 0x0000000000388947 */ /* 0x000fea0003800000 */
.L_x_3:
[----:B------:R-:W-:Y:S05]  /*0650*/  BSYNC.RELIABLE B0 ;  /* 0x0000000000007941 */ /* 0x000fea0003800100 */
.L_x_2:
[----:B-----5:R0:W-:Y:S04]  /*0660*/  STG.E.U8 desc[UR4][R4.64+-0x1], R9 ;  /* 0xffffff0904007986 */ /* 0x0201e8000c101104 */
[----:B------:R-:W2:Y:S01]  /*0670*/  LDG.E.U8 R11, desc[UR4][R2.64] ;  /* 0x00000004020b7981 */ /* 0x000ea2000c1e1100 */
[----:B------:R-:W-:-:S05]  /*0680*/  VIADD R8, R8, 0x4 ;  /* 0x0000000408087836 */ /* 0x000fca0000000000 */
[----:B------:R-:W-:Y:S01]  /*0690*/  ISETP.NE.AND P0, PT, R8, RZ, PT ;  /* 0x000000ff0800720c */ /* 0x000fe20003f05270 */
[----:B--2---:R-:W-:Y:S04]  /*06a0*/  STG.E.U8 desc[UR4][R4.64], R11 ;  /* 0x0000000b04007986 */ /* 0x004fe8000c101104 */
[----:B------:R-:W-:Y:S04]  /*06b0*/  STG.E.U8 desc[UR4][R4.64+0x1], R11 ;  /* 0x0000010b04007986 */ /* 0x000fe8000c101104 */
[----:B0-----:R-:W2:Y:S01]  /*06c0*/  LDG.E.U8 R9, desc[UR4][R2.64] ;  /* 0x0000000402097981 */ /* 0x001ea2000c1e1100 */
[----:B------:R-:W-:-:S05]  /*06d0*/  IADD3 R10, P1, PT, R4, 0x4, RZ ;  /* 0x00000004040a7810 */ /* 0x000fca0007f3e0ff */
[----:B------:R-:W-:Y:S01]  /*06e0*/  IMAD.X R13, RZ, RZ, R5, P1 ;  /* 0x000000ffff0d7224 */ /* 0x000fe200008e0605 */
[----:B--2---:R0:W-:Y:S02]  /*06f0*/  STG.E.U8 desc[UR4][R4.64+0x2], R9 ;  /* 0x0000020904007986 */ /* 0x0041e4000c101104 */
[----:B0-----:R-:W-:Y:S01]  /*0700*/  MOV R4, R10 ;  /* 0x0000000a00047202 */ /* 0x001fe20000000f00 */
[----:B------:R-:W-:Y:S01]  /*0710*/  IMAD.MOV.U32 R5, RZ, RZ, R13 ;  /* 0x000000ffff057224 */ /* 0x000fe200078e000d */
[----:B------:R-:W-:Y:S06]  /*0720*/  @P0 BRA `(.L_x_2) ;  /* 0xfffffffc00cc0947 */ /* 0x000fec000383ffff */
.L_x_1:
[----:B------:R-:W-:Y:S05]  /*0730*/  BSYNC.RECONVERGENT B1 ;  /* 0x0000000000017941 */ /* 0x000fea0003800200 */
.L_x_0:
[----:B------:R-:W-:Y:S05]  /*0740*/  WARPSYNC.ALL ;  /* 0x0000000000007948 */ /* 0x000fea0003800000 */
[----:B------:R-:W-:-:S13]  /*0750*/  ISETP.NE.AND P0, PT, R6, RZ, PT ;  /* 0x000000ff0600720c */ /* 0x000fda0003f05270 */
[----:B------:R-:W-:Y:S05]  /*0760*/  @!P0 EXIT ;  /* 0x000000000000894d */ /* 0x000fea0003800000 */
[----:B------:R0:W5:Y:S01]  /*0770*/  LDG.E.U8 R5, desc[UR4][R2.64] ;  /* 0x0000000402057981 */ /* 0x000162000c1e1100 */
[----:B------:R-:W1:Y:S01]  /*0780*/  LDCU.64 UR6, c[0x0][0x388] ;  /* 0x00007100ff0677ac */ /* 0x000e620008000a00 */
[----:B------:R-:W-:Y:S02]  /*0790*/  IMAD.IADD R0, R7, 0x1, R0 ;  /* 0x0000000107007824 */ /* 0x000fe400078e0200 */
[----:B------:R-:W-:-:S03]  /*07a0*/  IMAD.MOV R6, RZ, RZ, -R6 ;  /* 0x000000ffff067224 */ /* 0x000fc600078e0a06 */
[----:B-1----:R-:W-:-:S05]  /*07b0*/  IADD3 R0, P0, PT, R0, UR6, RZ ;  /* 0x0000000600007c10 */ /* 0x002fca000ff1e0ff */
[----:B0-----:R-:W-:-:S08]  /*07c0*/  IMAD.X R7, RZ, RZ, UR7, P0 ;  /* 0x00000007ff077e24 */ /* 0x001fd000080e06ff */
.L_x_9:
[----:B------:R-:W-:Y:S01]  /*07d0*/  MOV R2, R0 ;  /* 0x0000000000027202 */ /* 0x000fe20000000f00 */
[----:B------:R-:W-:Y:S01]  /*07e0*/  IMAD.MOV.U32 R3, RZ, RZ, R7 ;  /* 0x000000ffff037224 */ /* 0x000fe200078e0007 */
[----:B------:R-:W-:Y:S01]  /*07f0*/  IADD3 R0, P1, PT, R0, 0x1, RZ ;  /* 0x0000000100007810 */ /* 0x000fe20007f3e0ff */
[----:B------:R-:W-:-:S03]  /*0800*/  VIADD R6, R6, 0x1 ;  /* 0x0000000106067836 */ /* 0x000fc60000000000 */
[----:B-----5:R0:W-:Y:S01]  /*0810*/  STG.E.U8 desc[UR4][R2.64], R5 ;  /* 0x0000000502007986 */ /* 0x0201e2000c101104 */
[----:B------:R-:W-:Y:S01]  /*0820*/  IMAD.X R7, RZ, RZ, R7, P1 ;  /* 0x000000ffff077224 */ /* 0x000fe200008e0607 */
[----:B------:R-:W-:-:S13]  /*0830*/  ISETP.NE.AND P0, PT, R6, RZ, PT ;  /* 0x000000ff0600720c */ /* 0x000fda0003f05270 */
[----:B0-----:R-:W-:Y:S05]  /*0840*/  @P0 BRA `(.L_x_9) ;  /* 0xfffffffc00e00947 */ /* 0x001fea000383ffff */
[----:B------:R-:W-:Y:S05]  /*0850*/  EXIT ;  /* 0x000000000000794d */ /* 0x000fea0003800000 */
.L_x_10:
[----:B------:R-:W-:-:S00]  /*0860*/  BRA `(.L_x_10) ;  /* 0xfffffffc00fc7947 */ /* 0x000fc0000383ffff */
[----:B------:R-:W-:-:S00]  /*0870*/  NOP ;  /* 0x0000000000007918 */ /* 0x000fc00000000000 */
        /* <DEDUP_REMOVED lines=8> */
.L_x_11:


//--------------------- .nv.shared.reserved.0     --------------------------
	.section	.nv.shared.reserved.0,"aw",@nobits
	.weak		__nv_reservedSMEM_offset_0_alias
	.size		__nv_reservedSMEM_offset_0_alias, 0, 64
	.other		__nv_reservedSMEM_offset_0_alias,@"STO_CUDA_RESERVED_SHARED STV_DEFAULT"
__nv_reservedSMEM_offset_0_alias:
	.zero		0
	.zero		64


//--------------------- .nv.constant0._Z26generateOutputStringKernelPKcPci --------------------------
	.section	.nv.constant0._Z26generateOutputStringKernelPKcPci,"a",@progbits
	.sectionflags	@""
	.align	4
.nv.constant0._Z26generateOutputStringKernelPKcPci:
	.zero		916


//--------------------- SYMBOLS --------------------------

	.type		.nv.reservedSmem.offset0,@object
	.size		.nv.reservedSmem.offset0,0x4
